//
// Generated by NVIDIA NVVM Compiler
//
// Compiler Build ID: CL-36424714
// Cuda compilation tools, release 13.0, V13.0.88
// Based on NVVM 20.0.0
//

.version 9.0
.target sm_100
.address_size 64

	// .globl	_Z21matrix_multiplicationPfS_S_iii

.visible .entry _Z21matrix_multiplicationPfS_S_iii(
	.param .u64 .ptr .align 1 _Z21matrix_multiplicationPfS_S_iii_param_0,
	.param .u64 .ptr .align 1 _Z21matrix_multiplicationPfS_S_iii_param_1,
	.param .u64 .ptr .align 1 _Z21matrix_multiplicationPfS_S_iii_param_2,
	.param .u32 _Z21matrix_multiplicationPfS_S_iii_param_3,
	.param .u32 _Z21matrix_multiplicationPfS_S_iii_param_4,
	.param .u32 _Z21matrix_multiplicationPfS_S_iii_param_5
)
{
	.reg .pred 	%p<13>;
	.reg .b32 	%r<41>;
	.reg .b32 	%f<68>;
	.reg .b64 	%rd<53>;

	ld.param.u64 	%rd7, [_Z21matrix_multiplicationPfS_S_iii_param_0];
	ld.param.u64 	%rd8, [_Z21matrix_multiplicationPfS_S_iii_param_1];
	ld.param.u64 	%rd6, [_Z21matrix_multiplicationPfS_S_iii_param_2];
	ld.param.u32 	%r20, [_Z21matrix_multiplicationPfS_S_iii_param_3];
	ld.param.u32 	%r18, [_Z21matrix_multiplicationPfS_S_iii_param_4];
	ld.param.u32 	%r19, [_Z21matrix_multiplicationPfS_S_iii_param_5];
	cvta.to.global.u64 	%rd1, %rd8;
	cvta.to.global.u64 	%rd2, %rd7;
	mov.u32 	%r21, %ctaid.y;
	mov.u32 	%r22, %ntid.y;
	mov.u32 	%r23, %tid.y;
	mad.lo.s32 	%r1, %r21, %r22, %r23;
	mov.u32 	%r24, %ctaid.x;
	mov.u32 	%r25, %ntid.x;
	mov.u32 	%r26, %tid.x;
	mad.lo.s32 	%r2, %r24, %r25, %r26;
	setp.ge.s32 	%p1, %r1, %r20;
	setp.ge.s32 	%p2, %r2, %r19;
	or.pred  	%p3, %p1, %p2;
	@%p3 bra 	$L__BB0_14;
	setp.lt.s32 	%p4, %r18, 1;
	mov.f32 	%f67, 0f00000000;
	@%p4 bra 	$L__BB0_13;
	mul.lo.s32 	%r3, %r18, %r1;
	and.b32  	%r4, %r18, 7;
	setp.lt.u32 	%p5, %r18, 8;
	mov.f32 	%f67, 0f00000000;
	mov.b32 	%r39, 0;
	@%p5 bra 	$L__BB0_5;
	and.b32  	%r39, %r18, 2147483640;
	neg.s32 	%r37, %r39;
	shl.b32 	%r7, %r19, 3;
	mul.wide.u32 	%rd9, %r3, 4;
	add.s64 	%rd10, %rd9, %rd2;
	add.s64 	%rd52, %rd10, 16;
	mov.f32 	%f67, 0f00000000;
	mul.wide.s32 	%rd13, %r19, 4;
	mov.u32 	%r36, %r2;
$L__BB0_4:
	.pragma "nounroll";
	ld.global.f32 	%f17, [%rd52+-16];
	mul.wide.s32 	%rd11, %r36, 4;
	add.s64 	%rd12, %rd1, %rd11;
	ld.global.f32 	%f18, [%rd12];
	fma.rn.f32 	%f19, %f17, %f18, %f67;
	ld.global.f32 	%f20, [%rd52+-12];
	add.s64 	%rd14, %rd12, %rd13;
	ld.global.f32 	%f21, [%rd14];
	fma.rn.f32 	%f22, %f20, %f21, %f19;
	ld.global.f32 	%f23, [%rd52+-8];
	add.s64 	%rd15, %rd14, %rd13;
	ld.global.f32 	%f24, [%rd15];
	fma.rn.f32 	%f25, %f23, %f24, %f22;
	ld.global.f32 	%f26, [%rd52+-4];
	add.s64 	%rd16, %rd15, %rd13;
	ld.global.f32 	%f27, [%rd16];
	fma.rn.f32 	%f28, %f26, %f27, %f25;
	ld.global.f32 	%f29, [%rd52];
	add.s64 	%rd17, %rd16, %rd13;
	ld.global.f32 	%f30, [%rd17];
	fma.rn.f32 	%f31, %f29, %f30, %f28;
	ld.global.f32 	%f32, [%rd52+4];
	add.s64 	%rd18, %rd17, %rd13;
	ld.global.f32 	%f33, [%rd18];
	fma.rn.f32 	%f34, %f32, %f33, %f31;
	ld.global.f32 	%f35, [%rd52+8];
	add.s64 	%rd19, %rd18, %rd13;
	ld.global.f32 	%f36, [%rd19];
	fma.rn.f32 	%f37, %f35, %f36, %f34;
	ld.global.f32 	%f38, [%rd52+12];
	add.s64 	%rd20, %rd19, %rd13;
	ld.global.f32 	%f39, [%rd20];
	fma.rn.f32 	%f67, %f38, %f39, %f37;
	add.s32 	%r37, %r37, 8;
	add.s32 	%r36, %r36, %r7;
	add.s64 	%rd52, %rd52, 32;
	setp.ne.s32 	%p6, %r37, 0;
	@%p6 bra 	$L__BB0_4;
$L__BB0_5:
	setp.eq.s32 	%p7, %r4, 0;
	@%p7 bra 	$L__BB0_13;
	and.b32  	%r13, %r18, 3;
	setp.lt.u32 	%p8, %r4, 4;
	@%p8 bra 	$L__BB0_8;
	add.s32 	%r28, %r39, %r3;
	mul.wide.u32 	%rd21, %r28, 4;
	add.s64 	%rd22, %rd2, %rd21;
	ld.global.f32 	%f41, [%rd22];
	mad.lo.s32 	%r29, %r39, %r19, %r2;
	mul.wide.s32 	%rd23, %r29, 4;
	add.s64 	%rd24, %rd1, %rd23;
	ld.global.f32 	%f42, [%rd24];
	fma.rn.f32 	%f43, %f41, %f42, %f67;
	cvt.u64.u32 	%rd25, %r3;
	cvt.u64.u32 	%rd26, %r39;
	add.s64 	%rd27, %rd26, %rd25;
	shl.b64 	%rd28, %rd27, 2;
	add.s64 	%rd29, %rd2, %rd28;
	ld.global.f32 	%f44, [%rd29+4];
	mul.wide.s32 	%rd30, %r19, 4;
	add.s64 	%rd31, %rd24, %rd30;
	ld.global.f32 	%f45, [%rd31];
	fma.rn.f32 	%f46, %f44, %f45, %f43;
	ld.global.f32 	%f47, [%rd29+8];
	add.s64 	%rd32, %rd31, %rd30;
	ld.global.f32 	%f48, [%rd32];
	fma.rn.f32 	%f49, %f47, %f48, %f46;
	ld.global.f32 	%f50, [%rd29+12];
	add.s64 	%rd33, %rd32, %rd30;
	ld.global.f32 	%f51, [%rd33];
	fma.rn.f32 	%f67, %f50, %f51, %f49;
	add.s32 	%r39, %r39, 4;
$L__BB0_8:
	setp.eq.s32 	%p9, %r13, 0;
	@%p9 bra 	$L__BB0_13;
	setp.eq.s32 	%p10, %r13, 1;
	@%p10 bra 	$L__BB0_11;
	add.s32 	%r30, %r39, %r3;
	mul.wide.u32 	%rd34, %r30, 4;
	add.s64 	%rd35, %rd2, %rd34;
	ld.global.f32 	%f53, [%rd35];
	mad.lo.s32 	%r31, %r39, %r19, %r2;
	mul.wide.s32 	%rd36, %r31, 4;
	add.s64 	%rd37, %rd1, %rd36;
	ld.global.f32 	%f54, [%rd37];
	fma.rn.f32 	%f55, %f53, %f54, %f67;
	cvt.u64.u32 	%rd38, %r3;
	cvt.u64.u32 	%rd39, %r39;
	add.s64 	%rd40, %rd39, %rd38;
	shl.b64 	%rd41, %rd40, 2;
	add.s64 	%rd42, %rd2, %rd41;
	ld.global.f32 	%f56, [%rd42+4];
	mul.wide.s32 	%rd43, %r19, 4;
	add.s64 	%rd44, %rd37, %rd43;
	ld.global.f32 	%f57, [%rd44];
	fma.rn.f32 	%f67, %f56, %f57, %f55;
	add.s32 	%r39, %r39, 2;
$L__BB0_11:
	and.b32  	%r32, %r18, 1;
	setp.eq.b32 	%p11, %r32, 1;
	not.pred 	%p12, %p11;
	@%p12 bra 	$L__BB0_13;
	add.s32 	%r33, %r39, %r3;
	mul.wide.u32 	%rd45, %r33, 4;
	add.s64 	%rd46, %rd2, %rd45;
	ld.global.f32 	%f58, [%rd46];
	mad.lo.s32 	%r34, %r39, %r19, %r2;
	mul.wide.s32 	%rd47, %r34, 4;
	add.s64 	%rd48, %rd1, %rd47;
	ld.global.f32 	%f59, [%rd48];
	fma.rn.f32 	%f67, %f58, %f59, %f67;
$L__BB0_13:
	mad.lo.s32 	%r35, %r19, %r1, %r2;
	cvta.to.global.u64 	%rd49, %rd6;
	mul.wide.s32 	%rd50, %r35, 4;
	add.s64 	%rd51, %rd49, %rd50;
	st.global.f32 	[%rd51], %f67;
$L__BB0_14:
	ret;

}


// ===== COMPILED SASS (sm_100) =====

	.target	sm_100

	.elftype	@"ET_EXEC"


//--------------------- .note.nv.tkinfo           --------------------------
	.section	.note.nv.tkinfo,"",@"SHT_NOTE"
	.sectionflags	@"SHF_NOTE_NV_TKINFO"
	.tkinfo
        /*0018*/ 	.word	0x00000002
        /*0030*/ 	.string	""
        /*0030*/ 	.string	"ptxas"
        /*0030*/ 	.string	"Cuda compilation tools, release 13.0, V13.0.88"
        /*0030*/ 	.string	"Build cuda_13.0.r13.0/compiler.36424714_0"
        /*0030*/ 	.string	"-arch sm_100 -m 64 "



//--------------------- .note.nv.cuinfo           --------------------------
	.section	.note.nv.cuinfo,"",@"SHT_NOTE"
	.sectionflags	@"SHF_NOTE_NV_CUINFO"
        /*0018*/ 	.short	0x0002
        /*001a*/ 	.short	0x0064
        /*001c*/ 	.short	0x0082
	.zero		2


//--------------------- .nv.info                  --------------------------
	.section	.nv.info,"",@"SHT_CUDA_INFO"
	.align	4


	//----- nvinfo : EIATTR_REGCOUNT
	.align		4
        /*0000*/ 	.byte	0x04, 0x2f
        /*0002*/ 	.short	(.L_1 - .L_0)
	.align		4
.L_0:
        /*0004*/ 	.word	index@(_Z21matrix_multiplicationPfS_S_iii)
        /*0008*/ 	.word	0x00000020


	//----- nvinfo : EIATTR_FRAME_SIZE
	.align		4
.L_1:
        /*000c*/ 	.byte	0x04, 0x11
        /*000e*/ 	.short	(.L_3 - .L_2)
	.align		4
.L_2:
        /*0010*/ 	.word	index@(_Z21matrix_multiplicationPfS_S_iii)
        /*0014*/ 	.word	0x00000000


	//----- nvinfo : EIATTR_MIN_STACK_SIZE
	.align		4
.L_3:
        /*0018*/ 	.byte	0x04, 0x12
        /*001a*/ 	.short	(.L_5 - .L_4)
	.align		4
.L_4:
        /*001c*/ 	.word	index@(_Z21matrix_multiplicationPfS_S_iii)
        /*0020*/ 	.word	0x00000000
.L_5:


//--------------------- .nv.compat                --------------------------
	.section	.nv.compat,"",@"SHT_CUDA_COMPAT_INFO"
	.align	4
        /*0000*/ 	.byte	0x02, 0x09, 0x00, 0x00, 0x02, 0x02, 0x01, 0x00, 0x02, 0x05, 0x05, 0x00, 0x03, 0x07, 0x01, 0x01
        /*0010*/ 	.byte	0x02, 0x03, 0x00, 0x00, 0x02, 0x06, 0x01, 0x00, 0x04, 0x0b, 0x08, 0x00, 0x09, 0x00, 0x00, 0x00
        /*0020*/ 	.byte	0x00, 0x00, 0x00, 0x00


//--------------------- .nv.info._Z21matrix_multiplicationPfS_S_iii --------------------------
	.section	.nv.info._Z21matrix_multiplicationPfS_S_iii,"",@"SHT_CUDA_INFO"
	.sectionflags	@""
	.align	4


	//----- nvinfo : EIATTR_CUDA_API_VERSION
	.align		4
        /*0000*/ 	.byte	0x04, 0x37
        /*0002*/ 	.short	(.L_7 - .L_6)
.L_6:
        /*0004*/ 	.word	0x00000082


	//----- nvinfo : EIATTR_KPARAM_INFO
	.align		4
.L_7:
        /*0008*/ 	.byte	0x04, 0x17
        /*000a*/ 	.short	(.L_9 - .L_8)
.L_8:
        /*000c*/ 	.word	0x00000000
        /*0010*/ 	.short	0x0005
        /*0012*/ 	.short	0x0020
        /*0014*/ 	.byte	0x00, 0xf0, 0x11, 0x00


	//----- nvinfo : EIATTR_KPARAM_INFO
	.align		4
.L_9:
        /*0018*/ 	.byte	0x04, 0x17
        /*001a*/ 	.short	(.L_11 - .L_10)
.L_10:
        /*001c*/ 	.word	0x00000000
        /*0020*/ 	.short	0x0004
        /*0022*/ 	.short	0x001c
        /*0024*/ 	.byte	0x00, 0xf0, 0x11, 0x00


	//----- nvinfo : EIATTR_KPARAM_INFO
	.align		4
.L_11:
        /*0028*/ 	.byte	0x04, 0x17
        /*002a*/ 	.short	(.L_13 - .L_12)
.L_12:
        /*002c*/ 	.word	0x00000000
        /*0030*/ 	.short	0x0003
        /*0032*/ 	.short	0x0018
        /*0034*/ 	.byte	0x00, 0xf0, 0x11, 0x00


	//----- nvinfo : EIATTR_KPARAM_INFO
	.align		4
.L_13:
        /*0038*/ 	.byte	0x04, 0x17
        /*003a*/ 	.short	(.L_15 - .L_14)
.L_14:
        /*003c*/ 	.word	0x00000000
        /*0040*/ 	.short	0x0002
        /*0042*/ 	.short	0x0010
        /*0044*/ 	.byte	0x00, 0xf5, 0x21, 0x00


	//----- nvinfo : EIATTR_KPARAM_INFO
	.align		4
.L_15:
        /*0048*/ 	.byte	0x04, 0x17
        /*004a*/ 	.short	(.L_17 - .L_16)
.L_16:
        /*004c*/ 	.word	0x00000000
        /*0050*/ 	.short	0x0001
        /*0052*/ 	.short	0x0008
        /*0054*/ 	.byte	0x00, 0xf5, 0x21, 0x00


	//----- nvinfo : EIATTR_KPARAM_INFO
	.align		4
.L_17:
        /*0058*/ 	.byte	0x04, 0x17
        /*005a*/ 	.short	(.L_19 - .L_18)
.L_18:
        /*005c*/ 	.word	0x00000000
        /*0060*/ 	.short	0x0000
        /*0062*/ 	.short	0x0000
        /*0064*/ 	.byte	0x00, 0xf5, 0x21, 0x00


	//----- nvinfo : EIATTR_SPARSE_MMA_MASK
	.align		4
.L_19:
        /*0068*/ 	.byte	0x03, 0x50
        /*006a*/ 	.short	0x0000


	//----- nvinfo : EIATTR_MAXREG_COUNT
	.align		4
        /*006c*/ 	.byte	0x03, 0x1b
        /*006e*/ 	.short	0x00ff


	//----- nvinfo : EIATTR_MERCURY_ISA_VERSION
	.align		4
        /*0070*/ 	.byte	0x03, 0x5f
        /*0072*/ 	.short	0x0101


	//----- nvinfo : EIATTR_VRC_CTA_INIT_COUNT
	.align		4
        /*0074*/ 	.byte	0x02, 0x4a
	.zero		1
	.zero		1


	//----- nvinfo : EIATTR_EXIT_INSTR_OFFSETS
	.align		4
        /*0078*/ 	.byte	0x04, 0x1c
        /*007a*/ 	.short	(.L_21 - .L_20)


	//   ....[0]....
.L_20:
        /*007c*/ 	.word	0x000000d0


	//   ....[1]....
        /*0080*/ 	.word	0x000008f0


	//----- nvinfo : EIATTR_CBANK_PARAM_SIZE
	.align		4
.L_21:
        /*0084*/ 	.byte	0x03, 0x19
        /*0086*/ 	.short	0x0024


	//----- nvinfo : EIATTR_PARAM_CBANK
	.align		4
        /*0088*/ 	.byte	0x04, 0x0a
        /*008a*/ 	.short	(.L_23 - .L_22)
	.align		4
.L_22:
        /*008c*/ 	.word	index@(.nv.constant0._Z21matrix_multiplicationPfS_S_iii)
        /*0090*/ 	.short	0x0380
        /*0092*/ 	.short	0x0024


	//----- nvinfo : EIATTR_SW_WAR
	.align		4
.L_23:
        /*0094*/ 	.byte	0x04, 0x36
        /*0096*/ 	.short	(.L_25 - .L_24)
.L_24:
        /*0098*/ 	.word	0x00000008
.L_25:


//--------------------- .nv.callgraph             --------------------------
	.section	.nv.callgraph,"",@"SHT_CUDA_CALLGRAPH"
	.align	4
	.sectionentsize	8
	.align		4
        /*0000*/ 	.word	0x00000000
	.align		4
        /*0004*/ 	.word	0xffffffff
	.align		4
        /*0008*/ 	.word	0x00000000
	.align		4
        /*000c*/ 	.word	0xfffffffe
	.align		4
        /*0010*/ 	.word	0x00000000
	.align		4
        /*0014*/ 	.word	0xfffffffd
	.align		4
        /*0018*/ 	.word	0x00000000
	.align		4
        /*001c*/ 	.word	0xfffffffc


//--------------------- .text._Z21matrix_multiplicationPfS_S_iii --------------------------
	.section	.text._Z21matrix_multiplicationPfS_S_iii,"ax",@progbits
	.align	128
        .global         _Z21matrix_multiplicationPfS_S_iii
        .type           _Z21matrix_multiplicationPfS_S_iii,@function
        .size           _Z21matrix_multiplicationPfS_S_iii,(.L_x_5 - _Z21matrix_multiplicationPfS_S_iii)
        .other          _Z21matrix_multiplicationPfS_S_iii,@"STO_CUDA_ENTRY STV_DEFAULT"
_Z21matrix_multiplicationPfS_S_iii:
.text._Z21matrix_multiplicationPfS_S_iii:
[----:B------:R-:W-:Y:S01]  /*0000*/  LDC R1, c[0x0][0x37c] ;  /* 0x0000df00ff017b82 */ /* 0x000fe20000000800 */
[----:B------:R-:W0:Y:S07]  /*0010*/  S2R R5, SR_TID.X ;  /* 0x0000000000057919 */ /* 0x000e2e0000002100 */
[----:B------:R-:W1:Y:S01]  /*0020*/  LDC R16, c[0x0][0x364] ;  /* 0x0000d900ff107b82 */ /* 0x000e620000000800 */
[----:B------:R-:W2:Y:S01]  /*0030*/  LDCU UR6, c[0x0][0x398] ;  /* 0x00007300ff0677ac */ /* 0x000ea20008000800 */
[----:B------:R-:W1:Y:S06]  /*0040*/  S2R R3, SR_TID.Y ;  /* 0x0000000000037919 */ /* 0x000e6c0000002200 */
[----:B------:R-:W0:Y:S08]  /*0050*/  S2UR UR5, SR_CTAID.X ;  /* 0x00000000000579c3 */ /* 0x000e300000002500 */
[----:B------:R-:W0:Y:S08]  /*0060*/  LDC R0, c[0x0][0x360] ;  /* 0x0000d800ff007b82 */ /* 0x000e300000000800 */
[----:B------:R-:W1:Y:S08]  /*0070*/  S2UR UR4, SR_CTAID.Y ;  /* 0x00000000000479c3 */ /* 0x000e700000002600 */
[----:B------:R-:W3:Y:S01]  /*0080*/  LDC R17, c[0x0][0x3a0] ;  /* 0x0000e800ff117b82 */ /* 0x000ee20000000800 */
[----:B0-----:R-:W-:-:S02]  /*0090*/  IMAD R0, R0, UR5, R5 ;  /* 0x0000000500007c24 */ /* 0x001fc4000f8e0205 */
[----:B-1----:R-:W-:-:S03]  /*00a0*/  IMAD R16, R16, UR4, R3 ;  /* 0x0000000410107c24 */ /* 0x002fc6000f8e0203 */
[----:B---3--:R-:W-:-:S04]  /*00b0*/  ISETP.GE.AND P0, PT, R0, R17, PT ;  /* 0x000000110000720c */ /* 0x008fc80003f06270 */
[----:B--2---:R-:W-:-:S13]  /*00c0*/  ISETP.GE.OR P0, PT, R16, UR6, P0 ;  /* 0x0000000610007c0c */ /* 0x004fda0008706670 */
[----:B------:R-:W-:Y:S05]  /*00d0*/  @P0 EXIT ;  /* 0x000000000000094d */ /* 0x000fea0003800000 */
[----:B------:R-:W0:Y:S01]  /*00e0*/  LDC R19, c[0x0][0x39c] ;  /* 0x0000e700ff137b82 */ /* 0x000e220000000800 */
[----:B------:R-:W1:Y:S01]  /*00f0*/  LDCU.64 UR4, c[0x0][0x358] ;  /* 0x00006b00ff0477ac */ /* 0x000e620008000a00 */
[----:B------:R-:W-:Y:S01]  /*0100*/  HFMA2 R24, -RZ, RZ, 0, 0 ;  /* 0x00000000ff187431 */ /* 0x000fe200000001ff */
[----:B0-----:R-:W-:-:S13]  /*0110*/  ISETP.GE.AND P0, PT, R19, 0x1, PT ;  /* 0x000000011300780c */ /* 0x001fda0003f06270 */
[----:B-1----:R-:W-:Y:S05]  /*0120*/  @!P0 BRA `(.L_x_0) ;  /* 0x0000000400e08947 */ /* 0x002fea0003800000 */
[C---:B------:R-:W-:Y:S01]  /*0130*/  ISETP.GE.U32.AND P1, PT, R19.reuse, 0x8, PT ;  /* 0x000000081300780c */ /* 0x040fe20003f26070 */
[----:B------:R-:W-:Y:S01]  /*0140*/  IMAD R20, R16, R19, RZ ;  /* 0x0000001310147224 */ /* 0x000fe200078e02ff */
[----:B------:R-:W-:Y:S02]  /*0150*/  LOP3.LUT R27, R19, 0x7, RZ, 0xc0, !PT ;  /* 0x00000007131b7812 */ /* 0x000fe400078ec0ff */
[----:B------:R-:W-:Y:S02]  /*0160*/  MOV R24, RZ ;  /* 0x000000ff00187202 */ /* 0x000fe40000000f00 */
[----:B------:R-:W-:Y:S02]  /*0170*/  ISETP.NE.AND P0, PT, R27, RZ, PT ;  /* 0x000000ff1b00720c */ /* 0x000fe40003f05270 */
[----:B------:R-:W-:-:S05]  /*0180*/  MOV R21, RZ ;  /* 0x000000ff00157202 */ /* 0x000fca0000000f00 */
[----:B------:R-:W-:Y:S06]  /*0190*/  @!P1 BRA `(.L_x_1) ;  /* 0x0000000000c49947 */ /* 0x000fec0003800000 */
[----:B------:R-:W0:Y:S01]  /*01a0*/  LDC.64 R2, c[0x0][0x380] ;  /* 0x0000e000ff027b82 */ /* 0x000e220000000a00 */
[----:B------:R-:W-:Y:S02]  /*01b0*/  LOP3.LUT R21, R19, 0x7ffffff8, RZ, 0xc0, !PT ;  /* 0x7ffffff813157812 */ /* 0x000fe400078ec0ff */
[----:B------:R-:W-:Y:S02]  /*01c0*/  MOV R24, RZ ;  /* 0x000000ff00187202 */ /* 0x000fe40000000f00 */
[----:B------:R-:W-:Y:S02]  /*01d0*/  MOV R18, R0 ;  /* 0x0000000000127202 */ /* 0x000fe40000000f00 */
[----:B------:R-:W-:Y:S01]  /*01e0*/  IADD3 R22, PT, PT, -R21, RZ, RZ ;  /* 0x000000ff15167210 */ /* 0x000fe20007ffe1ff */
[----:B0-----:R-:W-:-:S03]  /*01f0*/  IMAD.WIDE.U32 R2, R20, 0x4, R2 ;  /* 0x0000000414027825 */ /* 0x001fc600078e0002 */
[----:B------:R-:W-:-:S04]  /*0200*/  IADD3 R4, P1, PT, R2, 0x10, RZ ;  /* 0x0000001002047810 */ /* 0x000fc80007f3e0ff */
[----:B------:R-:W-:-:S09]  /*0210*/  IADD3.X R5, PT, PT, RZ, R3, RZ, P1, !PT ;  /* 0x00000003ff057210 */ /* 0x000fd20000ffe4ff */
.L_x_2:
[----:B------:R-:W0:Y:S01]  /*0220*/  LDC.64 R14, c[0x0][0x388] ;  /* 0x0000e200ff0e7b82 */ /* 0x000e220000000a00 */
[----:B------:R-:W-:Y:S02]  /*0230*/  MOV R2, R4 ;  /* 0x0000000400027202 */ /* 0x000fe40000000f00 */
[----:B------:R-:W-:-:S05]  /*0240*/  MOV R3, R5 ;  /* 0x0000000500037202 */ /* 0x000fca0000000f00 */
[----:B------:R-:W2:Y:S04]  /*0250*/  LDG.E R25, desc[UR4][R2.64+-0x10] ;  /* 0xfffff00402197981 */ /* 0x000ea8000c1e1900 */
[----:B------:R-:W3:Y:S04]  /*0260*/  LDG.E R23, desc[UR4][R2.64+-0xc] ;  /* 0xfffff40402177981 */ /* 0x000ee8000c1e1900 */
[----:B------:R-:W4:Y:S04]  /*0270*/  LDG.E R29, desc[UR4][R2.64+-0x8] ;  /* 0xfffff804021d7981 */ /* 0x000f28000c1e1900 */
[----:B------:R-:W5:Y:S01]  /*0280*/  LDG.E R28, desc[UR4][R2.64+-0x4] ;  /* 0xfffffc04021c7981 */ /* 0x000f62000c1e1900 */
[----:B0-----:R-:W-:-:S05]  /*0290*/  IMAD.WIDE R14, R18, 0x4, R14 ;  /* 0x00000004120e7825 */ /* 0x001fca00078e020e */
[----:B------:R0:W2:Y:S01]  /*02a0*/  LDG.E R26, desc[UR4][R14.64] ;  /* 0x000000040e1a7981 */ /* 0x0000a2000c1e1900 */
[----:B------:R-:W-:-:S04]  /*02b0*/  IMAD.WIDE R12, R17, 0x4, R14 ;  /* 0x00000004110c7825 */ /* 0x000fc800078e020e */
[C---:B------:R-:W-:Y:S02]  /*02c0*/  IMAD.WIDE R4, R17.reuse, 0x4, R12 ;  /* 0x0000000411047825 */ /* 0x040fe400078e020c */
[----:B------:R-:W3:Y:S02]  /*02d0*/  LDG.E R12, desc[UR4][R12.64] ;  /* 0x000000040c0c7981 */ /* 0x000ee4000c1e1900 */
[C---:B------:R-:W-:Y:S02]  /*02e0*/  IMAD.WIDE R8, R17.reuse, 0x4, R4 ;  /* 0x0000000411087825 */ /* 0x040fe400078e0204 */
[----:B------:R-:W4:Y:S02]  /*02f0*/  LDG.E R4, desc[UR4][R4.64] ;  /* 0x0000000404047981 */ /* 0x000f24000c1e1900 */
[C---:B------:R-:W-:Y:S02]  /*0300*/  IMAD.WIDE R6, R17.reuse, 0x4, R8 ;  /* 0x0000000411067825 */ /* 0x040fe400078e0208 */
[----:B------:R-:W5:Y:S02]  /*0310*/  LDG.E R8, desc[UR4][R8.64] ;  /* 0x0000000408087981 */ /* 0x000f64000c1e1900 */
[----:B------:R-:W-:-:S02]  /*0320*/  IMAD.WIDE R10, R17, 0x4, R6 ;  /* 0x00000004110a7825 */ /* 0x000fc400078e0206 */
[----:B------:R-:W5:Y:S04]  /*0330*/  LDG.E R5, desc[UR4][R2.64] ;  /* 0x0000000402057981 */ /* 0x000f68000c1e1900 */
[----:B------:R-:W5:Y:S01]  /*0340*/  LDG.E R6, desc[UR4][R6.64] ;  /* 0x0000000406067981 */ /* 0x000f62000c1e1900 */
[----:B0-----:R-:W-:-:S03]  /*0350*/  IMAD.WIDE R14, R17, 0x4, R10 ;  /* 0x00000004110e7825 */ /* 0x001fc600078e020a */
[----:B------:R-:W5:Y:S04]  /*0360*/  LDG.E R10, desc[UR4][R10.64] ;  /* 0x000000040a0a7981 */ /* 0x000f68000c1e1900 */
[----:B------:R-:W5:Y:S04]  /*0370*/  LDG.E R13, desc[UR4][R14.64] ;  /* 0x000000040e0d7981 */ /* 0x000f68000c1e1900 */
[----:B------:R-:W5:Y:S04]  /*0380*/  LDG.E R7, desc[UR4][R2.64+0x4] ;  /* 0x0000040402077981 */ /* 0x000f68000c1e1900 */
[----:B------:R-:W5:Y:S01]  /*0390*/  LDG.E R9, desc[UR4][R2.64+0xc] ;  /* 0x00000c0402097981 */ /* 0x000f62000c1e1900 */
[----:B--2---:R-:W-:Y:S01]  /*03a0*/  FFMA R26, R25, R26, R24 ;  /* 0x0000001a191a7223 */ /* 0x004fe20000000018 */
[----:B------:R-:W-:-:S02]  /*03b0*/  IMAD.WIDE R24, R17, 0x4, R14 ;  /* 0x0000000411187825 */ /* 0x000fc400078e020e */
[----:B------:R-:W2:Y:S04]  /*03c0*/  LDG.E R14, desc[UR4][R2.64+0x8] ;  /* 0x00000804020e7981 */ /* 0x000ea8000c1e1900 */
[----:B------:R-:W2:Y:S01]  /*03d0*/  LDG.E R24, desc[UR4][R24.64] ;  /* 0x0000000418187981 */ /* 0x000ea2000c1e1900 */
[----:B---3--:R-:W-:Y:S01]  /*03e0*/  FFMA R12, R23, R12, R26 ;  /* 0x0000000c170c7223 */ /* 0x008fe2000000001a */
[----:B------:R-:W-:-:S03]  /*03f0*/  IADD3 R22, PT, PT, R22, 0x8, RZ ;  /* 0x0000000816167810 */ /* 0x000fc60007ffe0ff */
[----:B----4-:R-:W-:Y:S01]  /*0400*/  FFMA R29, R29, R4, R12 ;  /* 0x000000041d1d7223 */ /* 0x010fe2000000000c */
[----:B------:R-:W-:-:S03]  /*0410*/  ISETP.NE.AND P1, PT, R22, RZ, PT ;  /* 0x000000ff1600720c */ /* 0x000fc60003f25270 */
[----:B-----5:R-:W-:Y:S01]  /*0420*/  FFMA R8, R28, R8, R29 ;  /* 0x000000081c087223 */ /* 0x020fe2000000001d */
[----:B------:R-:W-:-:S03]  /*0430*/  IADD3 R4, P2, PT, R2, 0x20, RZ ;  /* 0x0000002002047810 */ /* 0x000fc60007f5e0ff */
[----:B------:R-:W-:Y:S01]  /*0440*/  FFMA R6, R5, R6, R8 ;  /* 0x0000000605067223 */ /* 0x000fe20000000008 */
[----:B------:R-:W-:Y:S02]  /*0450*/  IADD3.X R5, PT, PT, RZ, R3, RZ, P2, !PT ;  /* 0x00000003ff057210 */ /* 0x000fe400017fe4ff */
[----:B------:R-:W-:Y:S01]  /*0460*/  LEA R18, R17, R18, 0x3 ;  /* 0x0000001211127211 */ /* 0x000fe200078e18ff */
[----:B------:R-:W-:-:S04]  /*0470*/  FFMA R7, R7, R10, R6 ;  /* 0x0000000a07077223 */ /* 0x000fc80000000006 */
[----:B--2---:R-:W-:-:S04]  /*0480*/  FFMA R14, R14, R13, R7 ;  /* 0x0000000d0e0e7223 */ /* 0x004fc80000000007 */
[----:B------:R-:W-:Y:S01]  /*0490*/  FFMA R24, R9, R24, R14 ;  /* 0x0000001809187223 */ /* 0x000fe2000000000e */
[----:B------:R-:W-:Y:S06]  /*04a0*/  @P1 BRA `(.L_x_2) ;  /* 0xfffffffc005c1947 */ /* 0x000fec000383ffff */
.L_x_1:
[----:B------:R-:W-:Y:S05]  /*04b0*/  @!P0 BRA `(.L_x_0) ;  /* 0x0000000000fc8947 */ /* 0x000fea0003800000 */
[----:B------:R-:W-:Y:S02]  /*04c0*/  ISETP.GE.U32.AND P1, PT, R27, 0x4, PT ;  /* 0x000000041b00780c */ /* 0x000fe40003f26070 */
[----:B------:R-:W-:-:S04]  /*04d0*/  LOP3.LUT R14, R19, 0x3, RZ, 0xc0, !PT ;  /* 0x00000003130e7812 */ /* 0x000fc800078ec0ff */
[----:B------:R-:W-:-:S07]  /*04e0*/  ISETP.NE.AND P0, PT, R14, RZ, PT ;  /* 0x000000ff0e00720c */ /* 0x000fce0003f05270 */
[----:B------:R-:W-:Y:S06]  /*04f0*/  @!P1 BRA `(.L_x_3) ;  /* 0x00000000006c9947 */ /* 0x000fec0003800000 */
[----:B------:R-:W0:Y:S01]  /*0500*/  LDC.64 R4, c[0x0][0x388] ;  /* 0x0000e200ff047b82 */ /* 0x000e220000000a00 */
[----:B------:R-:W1:Y:S01]  /*0510*/  LDCU.64 UR6, c[0x0][0x380] ;  /* 0x00007000ff0677ac */ /* 0x000e620008000a00 */
[----:B------:R-:W-:Y:S01]  /*0520*/  IMAD R7, R21, R17, R0 ;  /* 0x0000001115077224 */ /* 0x000fe200078e0200 */
[CC--:B------:R-:W-:Y:S02]  /*0530*/  IADD3 R3, PT, PT, R20.reuse, R21.reuse, RZ ;  /* 0x0000001514037210 */ /* 0x0c0fe40007ffe0ff */
[----:B------:R-:W-:-:S03]  /*0540*/  IADD3 R8, P1, PT, R20, R21, RZ ;  /* 0x0000001514087210 */ /* 0x000fc60007f3e0ff */
[----:B------:R-:W2:Y:S01]  /*0550*/  LDC.64 R12, c[0x0][0x380] ;  /* 0x0000e000ff0c7b82 */ /* 0x000ea20000000a00 */
[----:B0-----:R-:W-:-:S04]  /*0560*/  IMAD.WIDE R4, R7, 0x4, R4 ;  /* 0x0000000407047825 */ /* 0x001fc800078e0204 */
[----:B------:R-:W-:Y:S02]  /*0570*/  IMAD.WIDE R6, R17, 0x4, R4 ;  /* 0x0000000411067825 */ /* 0x000fe400078e0204 */
[----:B------:R-:W3:Y:S02]  /*0580*/  LDG.E R4, desc[UR4][R4.64] ;  /* 0x0000000404047981 */ /* 0x000ee4000c1e1900 */
[----:B--2---:R-:W-:Y:S01]  /*0590*/  IMAD.WIDE.U32 R12, R3, 0x4, R12 ;  /* 0x00000004030c7825 */ /* 0x004fe200078e000c */
[----:B------:R-:W-:Y:S02]  /*05a0*/  IADD3.X R3, PT, PT, RZ, RZ, RZ, P1, !PT ;  /* 0x000000ffff037210 */ /* 0x000fe40000ffe4ff */
[----:B-1----:R-:W-:-:S03]  /*05b0*/  LEA R2, P1, R8, UR6, 0x2 ;  /* 0x0000000608027c11 */ /* 0x002fc6000f8210ff */
[----:B------:R-:W3:Y:S01]  /*05c0*/  LDG.E R13, desc[UR4][R12.64] ;  /* 0x000000040c0d7981 */ /* 0x000ee2000c1e1900 */
[----:B------:R-:W-:Y:S01]  /*05d0*/  LEA.HI.X R3, R8, UR7, R3, 0x2, P1 ;  /* 0x0000000708037c11 */ /* 0x000fe200088f1403 */
[C---:B------:R-:W-:Y:S02]  /*05e0*/  IMAD.WIDE R8, R17.reuse, 0x4, R6 ;  /* 0x0000000411087825 */ /* 0x040fe400078e0206 */
[----:B------:R-:W2:Y:S04]  /*05f0*/  LDG.E R6, desc[UR4][R6.64] ;  /* 0x0000000406067981 */ /* 0x000ea8000c1e1900 */
[----:B------:R-:W2:Y:S01]  /*0600*/  LDG.E R15, desc[UR4][R2.64+0x4] ;  /* 0x00000404020f7981 */ /* 0x000ea2000c1e1900 */
[----:B------:R-:W-:-:S03]  /*0610*/  IMAD.WIDE R10, R17, 0x4, R8 ;  /* 0x00000004110a7825 */ /* 0x000fc600078e0208 */
[----:B------:R-:W4:Y:S04]  /*0620*/  LDG.E R22, desc[UR4][R8.64] ;  /* 0x0000000408167981 */ /* 0x000f28000c1e1900 */
[----:B------:R-:W4:Y:S04]  /*0630*/  LDG.E R18, desc[UR4][R2.64+0x8] ;  /* 0x0000080402127981 */ /* 0x000f28000c1e1900 */
[----:B------:R-:W5:Y:S04]  /*0640*/  LDG.E R26, desc[UR4][R2.64+0xc] ;  /* 0x00000c04021a7981 */ /* 0x000f68000c1e1900 */
[----:B------:R-:W5:Y:S01]  /*0650*/  LDG.E R10, desc[UR4][R10.64] ;  /* 0x000000040a0a7981 */ /* 0x000f62000c1e1900 */
[----:B------:R-:W-:Y:S01]  /*0660*/  IADD3 R21, PT, PT, R21, 0x4, RZ ;  /* 0x0000000415157810 */ /* 0x000fe20007ffe0ff */
[----:B---3--:R-:W-:-:S04]  /*0670*/  FFMA R24, R13, R4, R24 ;  /* 0x000000040d187223 */ /* 0x008fc80000000018 */
[----:B--2---:R-:W-:-:S04]  /*0680*/  FFMA R15, R15, R6, R24 ;  /* 0x000000060f0f7223 */ /* 0x004fc80000000018 */
[----:B----4-:R-:W-:-:S04]  /*0690*/  FFMA R15, R18, R22, R15 ;  /* 0x00000016120f7223 */ /* 0x010fc8000000000f */
[----:B-----5:R-:W-:-:S07]  /*06a0*/  FFMA R24, R26, R10, R15 ;  /* 0x0000000a1a187223 */ /* 0x020fce000000000f */
.L_x_3:
[----:B------:R-:W-:Y:S05]  /*06b0*/  @!P0 BRA `(.L_x_0) ;  /* 0x00000000007c8947 */ /* 0x000fea0003800000 */
[----:B------:R-:W-:Y:S01]  /*06c0*/  ISETP.NE.AND P1, PT, R14, 0x1, PT ;  /* 0x000000010e00780c */ /* 0x000fe20003f25270 */
[----:B------:R-:W0:Y:S01]  /*06d0*/  LDC.64 R10, c[0x0][0x380] ;  /* 0x0000e000ff0a7b82 */ /* 0x000e220000000a00 */
[----:B------:R-:W-:-:S04]  /*06e0*/  LOP3.LUT R19, R19, 0x1, RZ, 0xc0, !PT ;  /* 0x0000000113137812 */ /* 0x000fc800078ec0ff */
[----:B------:R-:W-:-:S03]  /*06f0*/  ISETP.NE.U32.AND P0, PT, R19, 0x1, PT ;  /* 0x000000011300780c */ /* 0x000fc60003f05070 */
[----:B------:R-:W1:Y:S04]  /*0700*/  LDC.64 R8, c[0x0][0x388] ;  /* 0x0000e200ff087b82 */ /* 0x000e680000000a00 */
[CC--:B------:R-:W-:Y:S02]  /*0710*/  @P1 IADD3 R13, PT, PT, R20.reuse, R21.reuse, RZ ;  /* 0x00000015140d1210 */ /* 0x0c0fe40007ffe0ff */
[----:B------:R-:W-:Y:S02]  /*0720*/  @P1 IADD3 R12, P2, PT, R20, R21, RZ ;  /* 0x00000015140c1210 */ /* 0x000fe40007f5e0ff */
[----:B------:R-:W2:Y:S02]  /*0730*/  @P1 LDC.64 R2, c[0x0][0x380] ;  /* 0x0000e000ff021b82 */ /* 0x000ea40000000a00 */
[----:B------:R-:W-:-:S06]  /*0740*/  @P1 IADD3.X R14, PT, PT, RZ, RZ, RZ, P2, !PT ;  /* 0x000000ffff0e1210 */ /* 0x000fcc00017fe4ff */
[----:B------:R-:W3:Y:S01]  /*0750*/  LDC.64 R4, c[0x0][0x380] ;  /* 0x0000e000ff047b82 */ /* 0x000ee20000000a00 */
[----:B0-----:R-:W-:-:S04]  /*0760*/  @P1 IMAD.WIDE.U32 R10, R13, 0x4, R10 ;  /* 0x000000040d0a1825 */ /* 0x001fc800078e000a */
[C---:B------:R-:W-:Y:S01]  /*0770*/  @P1 IMAD R13, R21.reuse, R17, R0 ;  /* 0x00000011150d1224 */ /* 0x040fe200078e0200 */
[----:B------:R-:W-:Y:S01]  /*0780*/  @P1 IADD3 R21, PT, PT, R21, 0x2, RZ ;  /* 0x0000000215151810 */ /* 0x000fe20007ffe0ff */
[----:B------:R-:W4:Y:S01]  /*0790*/  @P1 LDG.E R11, desc[UR4][R10.64] ;  /* 0x000000040a0b1981 */ /* 0x000f22000c1e1900 */
[----:B------:R-:W0:Y:S01]  /*07a0*/  LDC.64 R6, c[0x0][0x388] ;  /* 0x0000e200ff067b82 */ /* 0x000e220000000a00 */
[----:B-1----:R-:W-:Y:S01]  /*07b0*/  @P1 IMAD.WIDE R8, R13, 0x4, R8 ;  /* 0x000000040d081825 */ /* 0x002fe200078e0208 */
[----:B------:R-:W-:Y:S02]  /*07c0*/  @!P0 IADD3 R15, PT, PT, R20, R21, RZ ;  /* 0x00000015140f8210 */ /* 0x000fe40007ffe0ff */
[----:B--2---:R-:W-:Y:S01]  /*07d0*/  @P1 LEA R2, P2, R12, R2, 0x2 ;  /* 0x000000020c021211 */ /* 0x004fe200078410ff */
[----:B------:R-:W-:-:S03]  /*07e0*/  @!P0 IMAD R21, R21, R17, R0 ;  /* 0x0000001115158224 */ /* 0x000fc600078e0200 */
[----:B------:R-:W-:Y:S01]  /*07f0*/  @P1 LEA.HI.X R3, R12, R3, R14, 0x2, P2 ;  /* 0x000000030c031211 */ /* 0x000fe200010f140e */
[----:B------:R-:W-:Y:S01]  /*0800*/  @P1 IMAD.WIDE R12, R17, 0x4, R8 ;  /* 0x00000004110c1825 */ /* 0x000fe200078e0208 */
[----:B------:R-:W4:Y:S03]  /*0810*/  @P1 LDG.E R14, desc[UR4][R8.64] ;  /* 0x00000004080e1981 */ /* 0x000f26000c1e1900 */
[----:B---3--:R-:W-:Y:S01]  /*0820*/  @!P0 IMAD.WIDE.U32 R4, R15, 0x4, R4 ;  /* 0x000000040f048825 */ /* 0x008fe200078e0004 */
[----:B------:R-:W2:Y:S04]  /*0830*/  @P1 LDG.E R2, desc[UR4][R2.64+0x4] ;  /* 0x0000040402021981 */ /* 0x000ea8000c1e1900 */
[----:B------:R-:W2:Y:S01]  /*0840*/  @P1 LDG.E R12, desc[UR4][R12.64] ;  /* 0x000000040c0c1981 */ /* 0x000ea2000c1e1900 */
[----:B0-----:R-:W-:-:S03]  /*0850*/  @!P0 IMAD.WIDE R6, R21, 0x4, R6 ;  /* 0x0000000415068825 */ /* 0x001fc600078e0206 */
[----:B------:R-:W3:Y:S04]  /*0860*/  @!P0 LDG.E R5, desc[UR4][R4.64] ;  /* 0x0000000404058981 */ /* 0x000ee8000c1e1900 */
[----:B------:R-:W3:Y:S01]  /*0870*/  @!P0 LDG.E R6, desc[UR4][R6.64] ;  /* 0x0000000406068981 */ /* 0x000ee2000c1e1900 */
[----:B----4-:R-:W-:-:S04]  /*0880*/  @P1 FFMA R11, R11, R14, R24 ;  /* 0x0000000e0b0b1223 */ /* 0x010fc80000000018 */
[----:B--2---:R-:W-:-:S04]  /*0890*/  @P1 FFMA R24, R2, R12, R11 ;  /* 0x0000000c02181223 */ /* 0x004fc8000000000b */
[----:B---3--:R-:W-:-:S07]  /*08a0*/  @!P0 FFMA R24, R5, R6, R24 ;  /* 0x0000000605188223 */ /* 0x008fce0000000018 */
.L_x_0:
[----:B------:R-:W0:Y:S01]  /*08b0*/  LDC.64 R2, c[0x0][0x390] ;  /* 0x0000e400ff027b82 */ /* 0x000e220000000a00 */
[----:B------:R-:W-:-:S04]  /*08c0*/  IMAD R17, R16, R17, R0 ;  /* 0x0000001110117224 */ /* 0x000fc800078e0200 */
[----:B0-----:R-:W-:-:S05]  /*08d0*/  IMAD.WIDE R2, R17, 0x4, R2 ;  /* 0x0000000411027825 */ /* 0x001fca00078e0202 */
[----:B------:R-:W-:Y:S01]  /*08e0*/  STG.E desc[UR4][R2.64], R24 ;  /* 0x0000001802007986 */ /* 0x000fe2000c101904 */
[----:B------:R-:W-:Y:S05]  /*08f0*/  EXIT ;  /* 0x000000000000794d */ /* 0x000fea0003800000 */
.L_x_4:
[----:B------:R-:W-:-:S00]  /*0900*/  BRA `(.L_x_4) ;  /* 0xfffffffc00fc7947 */ /* 0x000fc0000383ffff */
[----:B------:R-:W-:-:S00]  /*0910*/  NOP ;  /* 0x0000000000007918 */ /* 0x000fc00000000000 */
        /* <DEDUP_REMOVED lines=14> */
.L_x_5:


//--------------------- .nv.shared.reserved.0     --------------------------
	.section	.nv.shared.reserved.0,"aw",@nobits
	.weak		__nv_reservedSMEM_offset_0_alias
	.size		__nv_reservedSMEM_offset_0_alias, 0, 64
	.other		__nv_reservedSMEM_offset_0_alias,@"STO_CUDA_RESERVED_SHARED STV_DEFAULT"
__nv_reservedSMEM_offset_0_alias:
	.zero		0
	.zero		64


//--------------------- .nv.constant0._Z21matrix_multiplicationPfS_S_iii --------------------------
	.section	.nv.constant0._Z21matrix_multiplicationPfS_S_iii,"a",@progbits
	.sectionflags	@""
	.align	4
.nv.constant0._Z21matrix_multiplicationPfS_S_iii:
	.zero		932


//--------------------- SYMBOLS --------------------------

	.type		.nv.reservedSmem.offset0,@object
	.size		.nv.reservedSmem.offset0,0x4
